//
// Generated by NVIDIA NVVM Compiler
//
// Compiler Build ID: CL-36424714
// Cuda compilation tools, release 13.0, V13.0.88
// Based on NVVM 20.0.0
//

.version 9.0
.target sm_100
.address_size 64

	// .globl	_Z26work_efficient_scan_kernelPiS_S_i
// _ZZ26work_efficient_scan_kernelPiS_S_iE10scan_array has been demoted

.visible .entry _Z26work_efficient_scan_kernelPiS_S_i(
	.param .u64 .ptr .align 1 _Z26work_efficient_scan_kernelPiS_S_i_param_0,
	.param .u64 .ptr .align 1 _Z26work_efficient_scan_kernelPiS_S_i_param_1,
	.param .u64 .ptr .align 1 _Z26work_efficient_scan_kernelPiS_S_i_param_2,
	.param .u32 _Z26work_efficient_scan_kernelPiS_S_i_param_3
)
{
	.reg .pred 	%p<2>;
	.reg .b32 	%r<20>;
	.reg .b64 	%rd<17>;
	// demoted variable
	.shared .align 4 .b8 _ZZ26work_efficient_scan_kernelPiS_S_iE10scan_array[8];
	ld.param.u64 	%rd1, [_Z26work_efficient_scan_kernelPiS_S_i_param_0];
	ld.param.u64 	%rd3, [_Z26work_efficient_scan_kernelPiS_S_i_param_1];
	ld.param.u64 	%rd2, [_Z26work_efficient_scan_kernelPiS_S_i_param_2];
	cvta.to.global.u64 	%rd4, %rd3;
	mov.u32 	%r6, %tid.x;
	mov.u32 	%r1, %ctaid.x;
	mov.u32 	%r7, %ntid.x;
	mul.lo.s32 	%r8, %r1, %r7;
	shl.b32 	%r9, %r8, 1;
	add.s32 	%r2, %r9, %r6;
	mul.wide.u32 	%rd5, %r2, 4;
	add.s64 	%rd6, %rd4, %rd5;
	ld.global.u32 	%r10, [%rd6];
	shl.b32 	%r11, %r6, 2;
	mov.u32 	%r12, _ZZ26work_efficient_scan_kernelPiS_S_iE10scan_array;
	add.s32 	%r3, %r12, %r11;
	st.shared.u32 	[%r3], %r10;
	add.s32 	%r4, %r2, %r7;
	mul.wide.u32 	%rd7, %r4, 4;
	add.s64 	%rd8, %rd4, %rd7;
	ld.global.u32 	%r13, [%rd8];
	shl.b32 	%r14, %r7, 2;
	add.s32 	%r5, %r3, %r14;
	st.shared.u32 	[%r5], %r13;
	bar.sync 	0;
	setp.ne.s32 	%p1, %r6, 0;
	@%p1 bra 	$L__BB0_2;
	ld.shared.u32 	%r15, [_ZZ26work_efficient_scan_kernelPiS_S_iE10scan_array];
	ld.shared.u32 	%r16, [_ZZ26work_efficient_scan_kernelPiS_S_iE10scan_array+4];
	add.s32 	%r17, %r16, %r15;
	st.shared.u32 	[_ZZ26work_efficient_scan_kernelPiS_S_iE10scan_array+4], %r17;
$L__BB0_2:
	bar.sync 	0;
	cvta.to.global.u64 	%rd9, %rd1;
	cvta.to.global.u64 	%rd10, %rd2;
	bar.sync 	0;
	ld.shared.u32 	%r18, [%r3];
	add.s64 	%rd12, %rd9, %rd5;
	st.global.u32 	[%rd12], %r18;
	ld.shared.u32 	%r19, [%r5];
	add.s64 	%rd14, %rd9, %rd7;
	st.global.u32 	[%rd14], %r19;
	mul.wide.u32 	%rd15, %r1, 4;
	add.s64 	%rd16, %rd10, %rd15;
	st.global.u32 	[%rd16], %r19;
	ret;

}


// ===== COMPILED SASS (sm_100) =====

	.target	sm_100

	.elftype	@"ET_EXEC"


//--------------------- .note.nv.tkinfo           --------------------------
	.section	.note.nv.tkinfo,"",@"SHT_NOTE"
	.sectionflags	@"SHF_NOTE_NV_TKINFO"
	.tkinfo
        /*0018*/ 	.word	0x00000002
        /*0030*/ 	.string	""
        /*0030*/ 	.string	"ptxas"
        /*0030*/ 	.string	"Cuda compilation tools, release 13.0, V13.0.88"
        /*0030*/ 	.string	"Build cuda_13.0.r13.0/compiler.36424714_0"
        /*0030*/ 	.string	"-arch sm_100 -m 64 "



//--------------------- .note.nv.cuinfo           --------------------------
	.section	.note.nv.cuinfo,"",@"SHT_NOTE"
	.sectionflags	@"SHF_NOTE_NV_CUINFO"
        /*0018*/ 	.short	0x0002
        /*001a*/ 	.short	0x0064
        /*001c*/ 	.short	0x0082
	.zero		2


//--------------------- .nv.info                  --------------------------
	.section	.nv.info,"",@"SHT_CUDA_INFO"
	.align	4


	//----- nvinfo : EIATTR_REGCOUNT
	.align		4
        /*0000*/ 	.byte	0x04, 0x2f
        /*0002*/ 	.short	(.L_1 - .L_0)
	.align		4
.L_0:
        /*0004*/ 	.word	index@(_Z26work_efficient_scan_kernelPiS_S_i)
        /*0008*/ 	.word	0x00000018


	//----- nvinfo : EIATTR_FRAME_SIZE
	.align		4
.L_1:
        /*000c*/ 	.byte	0x04, 0x11
        /*000e*/ 	.short	(.L_3 - .L_2)
	.align		4
.L_2:
        /*0010*/ 	.word	index@(_Z26work_efficient_scan_kernelPiS_S_i)
        /*0014*/ 	.word	0x00000000


	//----- nvinfo : EIATTR_MIN_STACK_SIZE
	.align		4
.L_3:
        /*0018*/ 	.byte	0x04, 0x12
        /*001a*/ 	.short	(.L_5 - .L_4)
	.align		4
.L_4:
        /*001c*/ 	.word	index@(_Z26work_efficient_scan_kernelPiS_S_i)
        /*0020*/ 	.word	0x00000000
.L_5:


//--------------------- .nv.compat                --------------------------
	.section	.nv.compat,"",@"SHT_CUDA_COMPAT_INFO"
	.align	4
        /*0000*/ 	.byte	0x02, 0x09, 0x00, 0x00, 0x02, 0x02, 0x01, 0x00, 0x02, 0x05, 0x05, 0x00, 0x03, 0x07, 0x01, 0x01
        /*0010*/ 	.byte	0x02, 0x03, 0x00, 0x00, 0x02, 0x06, 0x01, 0x00, 0x04, 0x0b, 0x08, 0x00, 0x09, 0x00, 0x00, 0x00
        /*0020*/ 	.byte	0x00, 0x00, 0x00, 0x00


//--------------------- .nv.info._Z26work_efficient_scan_kernelPiS_S_i --------------------------
	.section	.nv.info._Z26work_efficient_scan_kernelPiS_S_i,"",@"SHT_CUDA_INFO"
	.sectionflags	@""
	.align	4


	//----- nvinfo : EIATTR_CUDA_API_VERSION
	.align		4
        /*0000*/ 	.byte	0x04, 0x37
        /*0002*/ 	.short	(.L_7 - .L_6)
.L_6:
        /*0004*/ 	.word	0x00000082


	//----- nvinfo : EIATTR_KPARAM_INFO
	.align		4
.L_7:
        /*0008*/ 	.byte	0x04, 0x17
        /*000a*/ 	.short	(.L_9 - .L_8)
.L_8:
        /*000c*/ 	.word	0x00000000
        /*0010*/ 	.short	0x0003
        /*0012*/ 	.short	0x0018
        /*0014*/ 	.byte	0x00, 0xf0, 0x11, 0x00


	//----- nvinfo : EIATTR_KPARAM_INFO
	.align		4
.L_9:
        /*0018*/ 	.byte	0x04, 0x17
        /*001a*/ 	.short	(.L_11 - .L_10)
.L_10:
        /*001c*/ 	.word	0x00000000
        /*0020*/ 	.short	0x0002
        /*0022*/ 	.short	0x0010
        /*0024*/ 	.byte	0x00, 0xf5, 0x21, 0x00


	//----- nvinfo : EIATTR_KPARAM_INFO
	.align		4
.L_11:
        /*0028*/ 	.byte	0x04, 0x17
        /*002a*/ 	.short	(.L_13 - .L_12)
.L_12:
        /*002c*/ 	.word	0x00000000
        /*0030*/ 	.short	0x0001
        /*0032*/ 	.short	0x0008
        /*0034*/ 	.byte	0x00, 0xf5, 0x21, 0x00


	//----- nvinfo : EIATTR_KPARAM_INFO
	.align		4
.L_13:
        /*0038*/ 	.byte	0x04, 0x17
        /*003a*/ 	.short	(.L_15 - .L_14)
.L_14:
        /*003c*/ 	.word	0x00000000
        /*0040*/ 	.short	0x0000
        /*0042*/ 	.short	0x0000
        /*0044*/ 	.byte	0x00, 0xf5, 0x21, 0x00


	//----- nvinfo : EIATTR_SPARSE_MMA_MASK
	.align		4
.L_15:
        /*0048*/ 	.byte	0x03, 0x50
        /*004a*/ 	.short	0x0000


	//----- nvinfo : EIATTR_MAXREG_COUNT
	.align		4
        /*004c*/ 	.byte	0x03, 0x1b
        /*004e*/ 	.short	0x00ff


	//----- nvinfo : EIATTR_NUM_BARRIERS
	.align		4
        /*0050*/ 	.byte	0x02, 0x4c
        /*0052*/ 	.byte	0x01
	.zero		1


	//----- nvinfo : EIATTR_MERCURY_ISA_VERSION
	.align		4
        /*0054*/ 	.byte	0x03, 0x5f
        /*0056*/ 	.short	0x0101


	//----- nvinfo : EIATTR_VRC_CTA_INIT_COUNT
	.align		4
        /*0058*/ 	.byte	0x02, 0x4a
	.zero		1
	.zero		1


	//----- nvinfo : EIATTR_EXIT_INSTR_OFFSETS
	.align		4
        /*005c*/ 	.byte	0x04, 0x1c
        /*005e*/ 	.short	(.L_17 - .L_16)


	//   ....[0]....
.L_16:
        /*0060*/ 	.word	0x00000250


	//----- nvinfo : EIATTR_CBANK_PARAM_SIZE
	.align		4
.L_17:
        /*0064*/ 	.byte	0x03, 0x19
        /*0066*/ 	.short	0x001c


	//----- nvinfo : EIATTR_PARAM_CBANK
	.align		4
        /*0068*/ 	.byte	0x04, 0x0a
        /*006a*/ 	.short	(.L_19 - .L_18)
	.align		4
.L_18:
        /*006c*/ 	.word	index@(.nv.constant0._Z26work_efficient_scan_kernelPiS_S_i)
        /*0070*/ 	.short	0x0380
        /*0072*/ 	.short	0x001c


	//----- nvinfo : EIATTR_SW_WAR
	.align		4
.L_19:
        /*0074*/ 	.byte	0x04, 0x36
        /*0076*/ 	.short	(.L_21 - .L_20)
.L_20:
        /*0078*/ 	.word	0x00000008
.L_21:


//--------------------- .nv.callgraph             --------------------------
	.section	.nv.callgraph,"",@"SHT_CUDA_CALLGRAPH"
	.align	4
	.sectionentsize	8
	.align		4
        /*0000*/ 	.word	0x00000000
	.align		4
        /*0004*/ 	.word	0xffffffff
	.align		4
        /*0008*/ 	.word	0x00000000
	.align		4
        /*000c*/ 	.word	0xfffffffe
	.align		4
        /*0010*/ 	.word	0x00000000
	.align		4
        /*0014*/ 	.word	0xfffffffd
	.align		4
        /*0018*/ 	.word	0x00000000
	.align		4
        /*001c*/ 	.word	0xfffffffc


//--------------------- .text._Z26work_efficient_scan_kernelPiS_S_i --------------------------
	.section	.text._Z26work_efficient_scan_kernelPiS_S_i,"ax",@progbits
	.align	128
        .global         _Z26work_efficient_scan_kernelPiS_S_i
        .type           _Z26work_efficient_scan_kernelPiS_S_i,@function
        .size           _Z26work_efficient_scan_kernelPiS_S_i,(.L_x_1 - _Z26work_efficient_scan_kernelPiS_S_i)
        .other          _Z26work_efficient_scan_kernelPiS_S_i,@"STO_CUDA_ENTRY STV_DEFAULT"
_Z26work_efficient_scan_kernelPiS_S_i:
.text._Z26work_efficient_scan_kernelPiS_S_i:
[----:B------:R-:W-:Y:S01]  /*0000*/  LDC R1, c[0x0][0x37c] ;  /* 0x0000df00ff017b82 */ /* 0x000fe20000000800 */
[----:B------:R-:W0:Y:S07]  /*0010*/  S2R R21, SR_CTAID.X ;  /* 0x0000000000157919 */ /* 0x000e2e0000002500 */
[----:B------:R-:W0:Y:S01]  /*0020*/  LDC R6, c[0x0][0x360] ;  /* 0x0000d800ff067b82 */ /* 0x000e220000000800 */
[----:B------:R-:W1:Y:S01]  /*0030*/  LDCU.64 UR6, c[0x0][0x358] ;  /* 0x00006b00ff0677ac */ /* 0x000e620008000a00 */
[----:B------:R-:W2:Y:S06]  /*0040*/  S2R R11, SR_TID.X ;  /* 0x00000000000b7919 */ /* 0x000eac0000002100 */
[----:B------:R-:W3:Y:S01]  /*0050*/  LDC.64 R4, c[0x0][0x388] ;  /* 0x0000e200ff047b82 */ /* 0x000ee20000000a00 */
[----:B0-----:R-:W-:-:S05]  /*0060*/  IMAD R0, R21, R6, RZ ;  /* 0x0000000615007224 */ /* 0x001fca00078e02ff */
[----:B--2---:R-:W-:-:S04]  /*0070*/  LEA R9, R0, R11, 0x1 ;  /* 0x0000000b00097211 */ /* 0x004fc800078e08ff */
[C---:B------:R-:W-:Y:S01]  /*0080*/  IADD3 R13, PT, PT, R9.reuse, R6, RZ ;  /* 0x00000006090d7210 */ /* 0x040fe20007ffe0ff */
[----:B---3--:R-:W-:-:S04]  /*0090*/  IMAD.WIDE.U32 R2, R9, 0x4, R4 ;  /* 0x0000000409027825 */ /* 0x008fc800078e0004 */
[----:B------:R-:W-:Y:S02]  /*00a0*/  IMAD.WIDE.U32 R4, R13, 0x4, R4 ;  /* 0x000000040d047825 */ /* 0x000fe400078e0004 */
[----:B-1----:R-:W2:Y:S04]  /*00b0*/  LDG.E R2, desc[UR6][R2.64] ;  /* 0x0000000602027981 */ /* 0x002ea8000c1e1900 */
[----:B------:R0:W3:Y:S01]  /*00c0*/  LDG.E R0, desc[UR6][R4.64] ;  /* 0x0000000604007981 */ /* 0x0000e2000c1e1900 */
[----:B------:R-:W1:Y:S01]  /*00d0*/  S2UR UR5, SR_CgaCtaId ;  /* 0x00000000000579c3 */ /* 0x000e620000008800 */
[----:B------:R-:W-:Y:S01]  /*00e0*/  UMOV UR4, 0x400 ;  /* 0x0000040000047882 */ /* 0x000fe20000000000 */
[----:B------:R-:W-:-:S06]  /*00f0*/  ISETP.NE.AND P0, PT, R11, RZ, PT ;  /* 0x000000ff0b00720c */ /* 0x000fcc0003f05270 */
[----:B0-----:R-:W0:Y:S01]  /*0100*/  LDC.64 R4, c[0x0][0x380] ;  /* 0x0000e000ff047b82 */ /* 0x001e220000000a00 */
[----:B-1----:R-:W-:-:S06]  /*0110*/  ULEA UR4, UR5, UR4, 0x18 ;  /* 0x0000000405047291 */ /* 0x002fcc000f8ec0ff */
[----:B------:R-:W-:-:S04]  /*0120*/  LEA R11, R11, UR4, 0x2 ;  /* 0x000000040b0b7c11 */ /* 0x000fc8000f8e10ff */
[----:B------:R-:W-:Y:S01]  /*0130*/  LEA R15, R6, R11, 0x2 ;  /* 0x0000000b060f7211 */ /* 0x000fe200078e10ff */
[----:B--2---:R0:W-:Y:S04]  /*0140*/  STS [R11], R2 ;  /* 0x000000020b007388 */ /* 0x0041e80000000800 */
[----:B---3--:R-:W-:Y:S01]  /*0150*/  STS [R15], R0 ;  /* 0x000000000f007388 */ /* 0x008fe20000000800 */
[----:B------:R-:W-:Y:S01]  /*0160*/  BAR.SYNC.DEFER_BLOCKING 0x0 ;  /* 0x0000000000007b1d */ /* 0x000fe20000010000 */
[----:B0-----:R-:W-:-:S04]  /*0170*/  IMAD.WIDE.U32 R2, R9, 0x4, R4 ;  /* 0x0000000409027825 */ /* 0x001fc800078e0004 */
[----:B------:R-:W-:Y:S01]  /*0180*/  IMAD.WIDE.U32 R4, R13, 0x4, R4 ;  /* 0x000000040d047825 */ /* 0x000fe200078e0004 */
[----:B------:R-:W0:Y:S02]  /*0190*/  @!P0 LDS.64 R6, [UR4] ;  /* 0x00000004ff068984 */ /* 0x000e240008000a00 */
[----:B0-----:R-:W-:Y:S02]  /*01a0*/  @!P0 IADD3 R8, PT, PT, R6, R7, RZ ;  /* 0x0000000706088210 */ /* 0x001fe40007ffe0ff */
[----:B------:R-:W0:Y:S03]  /*01b0*/  LDC.64 R6, c[0x0][0x390] ;  /* 0x0000e400ff067b82 */ /* 0x000e260000000a00 */
[----:B------:R-:W-:Y:S01]  /*01c0*/  @!P0 STS [UR4+0x4], R8 ;  /* 0x00000408ff008988 */ /* 0x000fe20008000804 */
[----:B0-----:R-:W-:-:S04]  /*01d0*/  IMAD.WIDE.U32 R6, R21, 0x4, R6 ;  /* 0x0000000415067825 */ /* 0x001fc800078e0006 */
[----:B------:R-:W-:Y:S08]  /*01e0*/  BAR.SYNC.DEFER_BLOCKING 0x0 ;  /* 0x0000000000007b1d */ /* 0x000ff00000010000 */
[----:B------:R-:W-:Y:S06]  /*01f0*/  BAR.SYNC.DEFER_BLOCKING 0x0 ;  /* 0x0000000000007b1d */ /* 0x000fec0000010000 */
[----:B------:R-:W0:Y:S04]  /*0200*/  LDS R17, [R11] ;  /* 0x000000000b117984 */ /* 0x000e280000000800 */
[----:B------:R-:W1:Y:S04]  /*0210*/  LDS R19, [R15] ;  /* 0x000000000f137984 */ /* 0x000e680000000800 */
[----:B0-----:R-:W-:Y:S04]  /*0220*/  STG.E desc[UR6][R2.64], R17 ;  /* 0x0000001102007986 */ /* 0x001fe8000c101906 */
[----:B-1----:R-:W-:Y:S04]  /*0230*/  STG.E desc[UR6][R4.64], R19 ;  /* 0x0000001304007986 */ /* 0x002fe8000c101906 */
[----:B------:R-:W-:Y:S01]  /*0240*/  STG.E desc[UR6][R6.64], R19 ;  /* 0x0000001306007986 */ /* 0x000fe2000c101906 */
[----:B------:R-:W-:Y:S05]  /*0250*/  EXIT ;  /* 0x000000000000794d */ /* 0x000fea0003800000 */
.L_x_0:
[----:B------:R-:W-:-:S00]  /*0260*/  BRA `(.L_x_0) ;  /* 0xfffffffc00fc7947 */ /* 0x000fc0000383ffff */
[----:B------:R-:W-:-:S00]  /*0270*/  NOP ;  /* 0x0000000000007918 */ /* 0x000fc00000000000 */
        /* <DEDUP_REMOVED lines=8> */
.L_x_1:


//--------------------- .nv.shared._Z26work_efficient_scan_kernelPiS_S_i --------------------------
	.section	.nv.shared._Z26work_efficient_scan_kernelPiS_S_i,"aw",@nobits
	.sectionflags	@""
	.align	4
.nv.shared._Z26work_efficient_scan_kernelPiS_S_i:
	.zero		1032


//--------------------- .nv.shared.reserved.0     --------------------------
	.section	.nv.shared.reserved.0,"aw",@nobits
	.weak		__nv_reservedSMEM_offset_0_alias
	.size		__nv_reservedSMEM_offset_0_alias, 0, 64
	.other		__nv_reservedSMEM_offset_0_alias,@"STO_CUDA_RESERVED_SHARED STV_DEFAULT"
__nv_reservedSMEM_offset_0_alias:
	.zero		0
	.zero		64


//--------------------- .nv.constant0._Z26work_efficient_scan_kernelPiS_S_i --------------------------
	.section	.nv.constant0._Z26work_efficient_scan_kernelPiS_S_i,"a",@progbits
	.sectionflags	@""
	.align	4
.nv.constant0._Z26work_efficient_scan_kernelPiS_S_i:
	.zero		924


//--------------------- SYMBOLS --------------------------

	.type		.nv.reservedSmem.offset0,@object
	.size		.nv.reservedSmem.offset0,0x4
	.type		.nv.reservedSmem.cap,@object
	.size		.nv.reservedSmem.cap,0x4
